	.headerflags	@"EF_CUDA_TEXMODE_UNIFIED EF_CUDA_64BIT_ADDRESS EF_CUDA_ACCELERATORS EF_CUDA_SM90 EF_CUDA_VIRTUAL_SM(EF_CUDA_SM90)"
	.elftype	@"ET_EXEC"


//--------------------- .nv.info                  --------------------------
	.section	.nv.info,"",@"SHT_CUDA_INFO"
	.align	4


	//----- nvinfo : EIATTR_REGCOUNT
	.align		4
        /*0000*/ 	.byte	0x04, 0x2f
        /*0002*/ 	.short	(.L_1 - .L_0)
	.align		4
.L_0:
        /*0004*/ 	.word	index@(triton_poi_fused_sigmoid_3)
        /*0008*/ 	.word	0x0000000c


	//----- nvinfo : EIATTR_MIN_STACK_SIZE
	.align		4
.L_1:
        /*000c*/ 	.byte	0x04, 0x12
        /*000e*/ 	.short	(.L_3 - .L_2)
	.align		4
.L_2:
        /*0010*/ 	.word	index@(triton_poi_fused_sigmoid_3)
        /*0014*/ 	.word	0x00000000


	//----- nvinfo : EIATTR_FRAME_SIZE
	.align		4
.L_3:
        /*0018*/ 	.byte	0x04, 0x11
        /*001a*/ 	.short	(.L_5 - .L_4)
	.align		4
.L_4:
        /*001c*/ 	.word	index@(triton_poi_fused_sigmoid_3)
        /*0020*/ 	.word	0x00000000


	//----- nvinfo : EIATTR_MIN_STACK_SIZE
	.align		4
.L_5:
        /*0024*/ 	.byte	0x04, 0x12
        /*0026*/ 	.short	(.L_7 - .L_6)
	.align		4
.L_6:
        /*0028*/ 	.word	index@(triton_poi_fused_sigmoid_3)
        /*002c*/ 	.word	0x00000000
.L_7:


//--------------------- .nv.info.triton_poi_fused_sigmoid_3 --------------------------
	.section	.nv.info.triton_poi_fused_sigmoid_3,"",@"SHT_CUDA_INFO"
	.sectionflags	@""
	.align	4


	//----- nvinfo : EIATTR_CUDA_API_VERSION
	.align		4
        /*0000*/ 	.byte	0x04, 0x37
        /*0002*/ 	.short	(.L_9 - .L_8)
.L_8:
        /*0004*/ 	.word	0x0000007c


	//----- nvinfo : EIATTR_KPARAM_INFO
	.align		4
.L_9:
        /*0008*/ 	.byte	0x04, 0x17
        /*000a*/ 	.short	(.L_11 - .L_10)
.L_10:
        /*000c*/ 	.word	0x00000000
        /*0010*/ 	.short	0x0002
        /*0012*/ 	.short	0x0010
        /*0014*/ 	.byte	0x00, 0xf0, 0x11, 0x00


	//----- nvinfo : EIATTR_KPARAM_INFO
	.align		4
.L_11:
        /*0018*/ 	.byte	0x04, 0x17
        /*001a*/ 	.short	(.L_13 - .L_12)
.L_12:
        /*001c*/ 	.word	0x00000000
        /*0020*/ 	.short	0x0001
        /*0022*/ 	.short	0x0008
        /*0024*/ 	.byte	0x00, 0xf4, 0x21, 0x00


	//----- nvinfo : EIATTR_KPARAM_INFO
	.align		4
.L_13:
        /*0028*/ 	.byte	0x04, 0x17
        /*002a*/ 	.short	(.L_15 - .L_14)
.L_14:
        /*002c*/ 	.word	0x00000000
        /*0030*/ 	.short	0x0000
        /*0032*/ 	.short	0x0000
        /*0034*/ 	.byte	0x00, 0xf4, 0x21, 0x00


	//----- nvinfo : EIATTR_SPARSE_MMA_MASK
	.align		4
.L_15:
        /*0038*/ 	.byte	0x03, 0x50
        /*003a*/ 	.short	0x0000


	//----- nvinfo : EIATTR_MAXREG_COUNT
	.align		4
        /*003c*/ 	.byte	0x03, 0x1b
        /*003e*/ 	.short	0x00ff


	//----- nvinfo : EIATTR_EXIT_INSTR_OFFSETS
	.align		4
        /*0040*/ 	.byte	0x04, 0x1c
        /*0042*/ 	.short	(.L_17 - .L_16)


	//   ....[0]....
.L_16:
        /*0044*/ 	.word	0x00000200


	//   ....[1]....
        /*0048*/ 	.word	0x00000220


	//----- nvinfo : EIATTR_REQNTID
	.align		4
.L_17:
        /*004c*/ 	.byte	0x04, 0x10
        /*004e*/ 	.short	(.L_19 - .L_18)
.L_18:
        /*0050*/ 	.word	0x00000080
        /*0054*/ 	.word	0x00000001
        /*0058*/ 	.word	0x00000001


	//----- nvinfo : EIATTR_CBANK_PARAM_SIZE
	.align		4
.L_19:
        /*005c*/ 	.byte	0x03, 0x19
        /*005e*/ 	.short	0x0014


	//----- nvinfo : EIATTR_PARAM_CBANK
	.align		4
        /*0060*/ 	.byte	0x04, 0x0a
        /*0062*/ 	.short	(.L_21 - .L_20)
	.align		4
.L_20:
        /*0064*/ 	.word	index@(.nv.constant0.triton_poi_fused_sigmoid_3)
        /*0068*/ 	.short	0x0210
        /*006a*/ 	.short	0x0014


	//----- nvinfo : EIATTR_SW_WAR
	.align		4
.L_21:
        /*006c*/ 	.byte	0x04, 0x36
        /*006e*/ 	.short	(.L_23 - .L_22)
.L_22:
        /*0070*/ 	.word	0x00000008
.L_23:


//--------------------- .nv.callgraph             --------------------------
	.section	.nv.callgraph,"",@"SHT_CUDA_CALLGRAPH"
	.align	4
	.sectionentsize	8
	.align		4
        /*0000*/ 	.word	0x00000000
	.align		4
        /*0004*/ 	.word	0xffffffff
	.align		4
        /*0008*/ 	.word	0x00000000
	.align		4
        /*000c*/ 	.word	0xfffffffe
	.align		4
        /*0010*/ 	.word	0x00000000
	.align		4
        /*0014*/ 	.word	0xfffffffd
	.align		4
        /*0018*/ 	.word	0x00000000
	.align		4
        /*001c*/ 	.word	0xfffffffc


//--------------------- .text.triton_poi_fused_sigmoid_3 --------------------------
	.section	.text.triton_poi_fused_sigmoid_3,"ax",@progbits
	.align	128
        .global         triton_poi_fused_sigmoid_3
        .type           triton_poi_fused_sigmoid_3,@function
        .size           triton_poi_fused_sigmoid_3,(.L_x_1 - triton_poi_fused_sigmoid_3)
        .other          triton_poi_fused_sigmoid_3,@"STO_CUDA_ENTRY STV_DEFAULT"
triton_poi_fused_sigmoid_3:
.text.triton_poi_fused_sigmoid_3:
[----:B------:R-:W0:Y:S02]  /*0000*/  LDC R1, c[0x0][0x28] ;  /* 0x00000a00ff017b82 */ /* 0x000e240000000800 */
[----:B------:R-:W1:Y:S01]  /*0010*/  S2R R0, SR_TID.X ;  /* 0x0000000000007919 */ /* 0x000e620000002100 */
[----:B------:R-:W2:Y:S01]  /*0020*/  LDC.64 R2, c[0x0][0x210] ;  /* 0x00008400ff027b82 */ /* 0x000ea20000000a00 */
[----:B------:R-:W-:Y:S01]  /*0030*/  ULDC.64 UR4, c[0x0][0x208] ;  /* 0x0000820000047ab9 */ /* 0x000fe20000000a00 */
[----:B------:R-:W3:Y:S06]  /*0040*/  S2R R7, SR_CTAID.X ;  /* 0x0000000000077919 */ /* 0x000eec0000002500 */
[----:B------:R-:W4:Y:S01]  /*0050*/  LDC.64 R4, c[0x0][0x218] ;  /* 0x00008600ff047b82 */ /* 0x000f220000000a00 */
[----:B-1----:R-:W-:-:S04]  /*0060*/  LOP3.LUT R0, R0, 0x7f, RZ, 0xc0, !PT ;  /* 0x0000007f00007812 */ /* 0x002fc800078ec0ff */
[----:B---3--:R-:W-:-:S04]  /*0070*/  LEA R7, R7, R0, 0x7 ;  /* 0x0000000007077211 */ /* 0x008fc800078e38ff */
[C---:B------:R-:W-:Y:S01]  /*0080*/  ISETP.GE.AND P0, PT, R7.reuse, 0x4410, PT ;  /* 0x000044100700780c */ /* 0x040fe20003f06270 */
[----:B------:R-:W-:-:S04]  /*0090*/  IMAD.HI R0, R7, 0x43b3d5b, RZ ;  /* 0x043b3d5b07007827 */ /* 0x000fc800078e02ff */
[----:B--2---:R-:W-:Y:S01]  /*00a0*/  IMAD.WIDE R2, R7, 0x4, R2 ;  /* 0x0000000407027825 */ /* 0x004fe200078e0202 */
[----:B------:R-:W-:Y:S02]  /*00b0*/  SHF.R.U32.HI R9, RZ, 0x1f, R0 ;  /* 0x0000001fff097819 */ /* 0x000fe40000011600 */
[----:B------:R-:W-:Y:S02]  /*00c0*/  MOV R7, RZ ;  /* 0x000000ff00077202 */ /* 0x000fe40000000f00 */
[----:B------:R-:W-:Y:S01]  /*00d0*/  LEA.HI.SX32 R9, R0, R9, 0x1b ;  /* 0x0000000900097211 */ /* 0x000fe200078fdaff */
[----:B------:R-:W-:-:S04]  /*00e0*/  HFMA2.MMA R0, -RZ, RZ, 0, 0 ;  /* 0x00000000ff007435 */ /* 0x000fc800000001ff */
[----:B----4-:R-:W-:-:S05]  /*00f0*/  IMAD.WIDE R4, R9, 0x4, R4 ;  /* 0x0000000409047825 */ /* 0x010fca00078e0204 */
[----:B------:R1:W2:Y:S04]  /*0100*/  @!P0 LDG.E.EL R7, desc[UR4][R4.64] ;  /* 0x0000000404078981 */ /* 0x0002a8000c2e1900 */
[----:B------:R-:W2:Y:S01]  /*0110*/  @!P0 LDG.E R0, desc[UR4][R2.64] ;  /* 0x0000000402008981 */ /* 0x000ea2000c1e1900 */
[----:B-1----:R-:W-:Y:S01]  /*0120*/  HFMA2.MMA R5, -RZ, RZ, 1.625, 0 ;  /* 0x3e800000ff057435 */ /* 0x002fe200000001ff */
[----:B--2---:R-:W-:-:S04]  /*0130*/  FADD R0, R7, R0 ;  /* 0x0000000007007221 */ /* 0x004fc80000000000 */
[----:B------:R-:W-:-:S04]  /*0140*/  FADD R0, RZ, -R0 ;  /* 0x80000000ff007221 */ /* 0x000fc80000000000 */
[----:B------:R-:W-:-:S05]  /*0150*/  FMUL R0, R0, 1.4426950216293334961 ;  /* 0x3fb8aa3b00007820 */ /* 0x000fca0000400000 */
[----:B------:R-:W-:-:S13]  /*0160*/  FSETP.GEU.AND P1, PT, R0, -126, PT ;  /* 0xc2fc00000000780b */ /* 0x000fda0003f2e000 */
[----:B------:R-:W-:-:S04]  /*0170*/  @!P1 FMUL R0, R0, 0.5 ;  /* 0x3f00000000009820 */ /* 0x000fc80000400000 */
[----:B------:R-:W1:Y:S02]  /*0180*/  MUFU.EX2 R6, R0 ;  /* 0x0000000000067308 */ /* 0x000e640000000800 */
[----:B-1----:R-:W-:-:S04]  /*0190*/  @!P1 FMUL R6, R6, R6 ;  /* 0x0000000606069220 */ /* 0x002fc80000400000 */
[----:B------:R-:W-:-:S05]  /*01a0*/  FADD R6, R6, 1 ;  /* 0x3f80000006067421 */ /* 0x000fca0000000000 */
[----:B------:R-:W-:-:S13]  /*01b0*/  FSETP.GT.AND P1, PT, R6, 8.50705917302346158658e+37, PT ;  /* 0x7e8000000600780b */ /* 0x000fda0003f24000 */
[----:B------:R-:W-:-:S06]  /*01c0*/  @P1 FMUL R6, R6, 0.25 ;  /* 0x3e80000006061820 */ /* 0x000fcc0000400000 */
[----:B------:R-:W1:Y:S01]  /*01d0*/  MUFU.RCP R6, R6 ;  /* 0x0000000600067308 */ /* 0x000e620000001000 */
[----:B------:R-:W-:-:S05]  /*01e0*/  FSEL R5, R5, 1, P1 ;  /* 0x3f80000005057808 */ /* 0x000fca0000800000 */
[----:B-1----:R-:W-:Y:S01]  /*01f0*/  FMUL R5, R6, R5 ;  /* 0x0000000506057220 */ /* 0x002fe20000400000 */
[----:B------:R-:W-:Y:S06]  /*0200*/  @P0 EXIT ;  /* 0x000000000000094d */ /* 0x000fec0003800000 */
[----:B------:R-:W-:Y:S01]  /*0210*/  STG.E desc[UR4][R2.64], R5 ;  /* 0x0000000502007986 */ /* 0x000fe2000c101904 */
[----:B------:R-:W-:Y:S05]  /*0220*/  EXIT ;  /* 0x000000000000794d */ /* 0x000fea0003800000 */
.L_x_0:
[----:B------:R-:W-:-:S00]  /*0230*/  BRA `(.L_x_0) ;  /* 0xfffffffc00fc7947 */ /* 0x000fc0000383ffff */
[----:B------:R-:W-:-:S00]  /*0240*/  NOP ;  /* 0x0000000000007918 */ /* 0x000fc00000000000 */
        /* <DEDUP_REMOVED lines=11> */
.L_x_1:


//--------------------- .nv.constant0.triton_poi_fused_sigmoid_3 --------------------------
	.section	.nv.constant0.triton_poi_fused_sigmoid_3,"a",@progbits
	.sectionflags	@""
	.align	4
.nv.constant0.triton_poi_fused_sigmoid_3:
	.zero		548
